//
// Generated by NVIDIA NVVM Compiler
//
// Compiler Build ID: CL-36424714
// Cuda compilation tools, release 13.0, V13.0.88
// Based on NVVM 20.0.0
//

.version 9.0
.target sm_100
.address_size 64

	// .globl	_Z5mmultPfS_S_i

.visible .entry _Z5mmultPfS_S_i(
	.param .u64 .ptr .align 1 _Z5mmultPfS_S_i_param_0,
	.param .u64 .ptr .align 1 _Z5mmultPfS_S_i_param_1,
	.param .u64 .ptr .align 1 _Z5mmultPfS_S_i_param_2,
	.param .u32 _Z5mmultPfS_S_i_param_3
)
{
	.reg .pred 	%p<10>;
	.reg .b32 	%r<36>;
	.reg .b32 	%f<68>;
	.reg .b64 	%rd<67>;

	ld.param.u64 	%rd14, [_Z5mmultPfS_S_i_param_0];
	ld.param.u64 	%rd15, [_Z5mmultPfS_S_i_param_1];
	ld.param.u32 	%r17, [_Z5mmultPfS_S_i_param_3];
	cvta.to.global.u64 	%rd1, %rd15;
	cvta.to.global.u64 	%rd2, %rd14;
	mov.u32 	%r1, %ctaid.y;
	mov.u32 	%r18, %ctaid.x;
	shl.b32 	%r19, %r18, 5;
	mov.u32 	%r20, %tid.x;
	add.s32 	%r2, %r19, %r20;
	setp.lt.s32 	%p1, %r17, 1;
	mov.f32 	%f67, 0f00000000;
	@%p1 bra 	$L__BB0_12;
	mul.lo.s32 	%r3, %r17, %r1;
	and.b32  	%r4, %r17, 7;
	setp.lt.u32 	%p2, %r17, 8;
	mov.f32 	%f67, 0f00000000;
	mov.b32 	%r34, 0;
	@%p2 bra 	$L__BB0_4;
	and.b32  	%r34, %r17, 2147483640;
	neg.s32 	%r32, %r34;
	mul.wide.u32 	%rd16, %r17, 4;
	add.s64 	%rd3, %rd1, %rd16;
	mul.wide.u32 	%rd17, %r17, 8;
	add.s64 	%rd4, %rd1, %rd17;
	mul.wide.u32 	%rd18, %r17, 12;
	add.s64 	%rd5, %rd1, %rd18;
	mul.wide.u32 	%rd19, %r17, 16;
	add.s64 	%rd6, %rd1, %rd19;
	mul.wide.u32 	%rd20, %r17, 20;
	add.s64 	%rd7, %rd1, %rd20;
	mul.wide.u32 	%rd21, %r17, 24;
	add.s64 	%rd8, %rd1, %rd21;
	mul.wide.u32 	%rd22, %r17, 28;
	add.s64 	%rd9, %rd1, %rd22;
	mul.wide.u32 	%rd23, %r3, 4;
	add.s64 	%rd24, %rd23, %rd2;
	add.s64 	%rd66, %rd24, 16;
	mov.f32 	%f67, 0f00000000;
	mov.u32 	%r31, %r2;
$L__BB0_3:
	.pragma "nounroll";
	mul.wide.s32 	%rd25, %r31, 4;
	add.s64 	%rd26, %rd3, %rd25;
	add.s64 	%rd27, %rd4, %rd25;
	add.s64 	%rd28, %rd5, %rd25;
	add.s64 	%rd29, %rd6, %rd25;
	add.s64 	%rd30, %rd7, %rd25;
	add.s64 	%rd31, %rd8, %rd25;
	add.s64 	%rd32, %rd9, %rd25;
	add.s64 	%rd33, %rd1, %rd25;
	ld.global.f32 	%f17, [%rd66+-16];
	ld.global.f32 	%f18, [%rd33];
	fma.rn.f32 	%f19, %f17, %f18, %f67;
	ld.global.f32 	%f20, [%rd66+-12];
	ld.global.f32 	%f21, [%rd26];
	fma.rn.f32 	%f22, %f20, %f21, %f19;
	ld.global.f32 	%f23, [%rd66+-8];
	ld.global.f32 	%f24, [%rd27];
	fma.rn.f32 	%f25, %f23, %f24, %f22;
	ld.global.f32 	%f26, [%rd66+-4];
	ld.global.f32 	%f27, [%rd28];
	fma.rn.f32 	%f28, %f26, %f27, %f25;
	ld.global.f32 	%f29, [%rd66];
	ld.global.f32 	%f30, [%rd29];
	fma.rn.f32 	%f31, %f29, %f30, %f28;
	ld.global.f32 	%f32, [%rd66+4];
	ld.global.f32 	%f33, [%rd30];
	fma.rn.f32 	%f34, %f32, %f33, %f31;
	ld.global.f32 	%f35, [%rd66+8];
	ld.global.f32 	%f36, [%rd31];
	fma.rn.f32 	%f37, %f35, %f36, %f34;
	ld.global.f32 	%f38, [%rd66+12];
	ld.global.f32 	%f39, [%rd32];
	fma.rn.f32 	%f67, %f38, %f39, %f37;
	add.s32 	%r32, %r32, 8;
	shl.b32 	%r22, %r17, 3;
	add.s32 	%r31, %r31, %r22;
	add.s64 	%rd66, %rd66, 32;
	setp.ne.s32 	%p3, %r32, 0;
	@%p3 bra 	$L__BB0_3;
$L__BB0_4:
	setp.eq.s32 	%p4, %r4, 0;
	@%p4 bra 	$L__BB0_12;
	and.b32  	%r12, %r17, 3;
	setp.lt.u32 	%p5, %r4, 4;
	@%p5 bra 	$L__BB0_7;
	add.s32 	%r23, %r34, %r3;
	mul.wide.u32 	%rd34, %r23, 4;
	add.s64 	%rd35, %rd2, %rd34;
	ld.global.f32 	%f41, [%rd35];
	mad.lo.s32 	%r24, %r34, %r17, %r2;
	mul.wide.s32 	%rd36, %r24, 4;
	add.s64 	%rd37, %rd1, %rd36;
	ld.global.f32 	%f42, [%rd37];
	fma.rn.f32 	%f43, %f41, %f42, %f67;
	cvt.u64.u32 	%rd38, %r3;
	cvt.u64.u32 	%rd39, %r34;
	add.s64 	%rd40, %rd39, %rd38;
	shl.b64 	%rd41, %rd40, 2;
	add.s64 	%rd42, %rd2, %rd41;
	ld.global.f32 	%f44, [%rd42+4];
	mul.wide.u32 	%rd43, %r17, 4;
	add.s64 	%rd44, %rd37, %rd43;
	ld.global.f32 	%f45, [%rd44];
	fma.rn.f32 	%f46, %f44, %f45, %f43;
	ld.global.f32 	%f47, [%rd42+8];
	add.s64 	%rd45, %rd44, %rd43;
	ld.global.f32 	%f48, [%rd45];
	fma.rn.f32 	%f49, %f47, %f48, %f46;
	ld.global.f32 	%f50, [%rd42+12];
	add.s64 	%rd46, %rd45, %rd43;
	ld.global.f32 	%f51, [%rd46];
	fma.rn.f32 	%f67, %f50, %f51, %f49;
	add.s32 	%r34, %r34, 4;
$L__BB0_7:
	setp.eq.s32 	%p6, %r12, 0;
	@%p6 bra 	$L__BB0_12;
	setp.eq.s32 	%p7, %r12, 1;
	@%p7 bra 	$L__BB0_10;
	add.s32 	%r25, %r34, %r3;
	mul.wide.u32 	%rd47, %r25, 4;
	add.s64 	%rd48, %rd2, %rd47;
	ld.global.f32 	%f53, [%rd48];
	mad.lo.s32 	%r26, %r34, %r17, %r2;
	mul.wide.s32 	%rd49, %r26, 4;
	add.s64 	%rd50, %rd1, %rd49;
	ld.global.f32 	%f54, [%rd50];
	fma.rn.f32 	%f55, %f53, %f54, %f67;
	cvt.u64.u32 	%rd51, %r3;
	cvt.u64.u32 	%rd52, %r34;
	add.s64 	%rd53, %rd52, %rd51;
	shl.b64 	%rd54, %rd53, 2;
	add.s64 	%rd55, %rd2, %rd54;
	ld.global.f32 	%f56, [%rd55+4];
	mul.wide.u32 	%rd56, %r17, 4;
	add.s64 	%rd57, %rd50, %rd56;
	ld.global.f32 	%f57, [%rd57];
	fma.rn.f32 	%f67, %f56, %f57, %f55;
	add.s32 	%r34, %r34, 2;
$L__BB0_10:
	and.b32  	%r27, %r17, 1;
	setp.eq.b32 	%p8, %r27, 1;
	not.pred 	%p9, %p8;
	@%p9 bra 	$L__BB0_12;
	add.s32 	%r28, %r34, %r3;
	mul.wide.u32 	%rd58, %r28, 4;
	add.s64 	%rd59, %rd2, %rd58;
	ld.global.f32 	%f58, [%rd59];
	mad.lo.s32 	%r29, %r34, %r17, %r2;
	mul.wide.s32 	%rd60, %r29, 4;
	add.s64 	%rd61, %rd1, %rd60;
	ld.global.f32 	%f59, [%rd61];
	fma.rn.f32 	%f67, %f58, %f59, %f67;
$L__BB0_12:
	ld.param.u64 	%rd65, [_Z5mmultPfS_S_i_param_2];
	cvta.to.global.u64 	%rd62, %rd65;
	mad.lo.s32 	%r30, %r17, %r1, %r2;
	mul.wide.s32 	%rd63, %r30, 4;
	add.s64 	%rd64, %rd62, %rd63;
	st.global.f32 	[%rd64], %f67;
	ret;

}


// ===== COMPILED SASS (sm_100) =====

	.target	sm_100

	.elftype	@"ET_EXEC"


//--------------------- .note.nv.tkinfo           --------------------------
	.section	.note.nv.tkinfo,"",@"SHT_NOTE"
	.sectionflags	@"SHF_NOTE_NV_TKINFO"
	.tkinfo
        /*0018*/ 	.word	0x00000002
        /*0030*/ 	.string	""
        /*0030*/ 	.string	"ptxas"
        /*0030*/ 	.string	"Cuda compilation tools, release 13.0, V13.0.88"
        /*0030*/ 	.string	"Build cuda_13.0.r13.0/compiler.36424714_0"
        /*0030*/ 	.string	"-arch sm_100 -m 64 "



//--------------------- .note.nv.cuinfo           --------------------------
	.section	.note.nv.cuinfo,"",@"SHT_NOTE"
	.sectionflags	@"SHF_NOTE_NV_CUINFO"
        /*0018*/ 	.short	0x0002
        /*001a*/ 	.short	0x0064
        /*001c*/ 	.short	0x0082
	.zero		2


//--------------------- .nv.info                  --------------------------
	.section	.nv.info,"",@"SHT_CUDA_INFO"
	.align	4


	//----- nvinfo : EIATTR_REGCOUNT
	.align		4
        /*0000*/ 	.byte	0x04, 0x2f
        /*0002*/ 	.short	(.L_1 - .L_0)
	.align		4
.L_0:
        /*0004*/ 	.word	index@(_Z5mmultPfS_S_i)
        /*0008*/ 	.word	0x0000001e


	//----- nvinfo : EIATTR_FRAME_SIZE
	.align		4
.L_1:
        /*000c*/ 	.byte	0x04, 0x11
        /*000e*/ 	.short	(.L_3 - .L_2)
	.align		4
.L_2:
        /*0010*/ 	.word	index@(_Z5mmultPfS_S_i)
        /*0014*/ 	.word	0x00000000


	//----- nvinfo : EIATTR_MIN_STACK_SIZE
	.align		4
.L_3:
        /*0018*/ 	.byte	0x04, 0x12
        /*001a*/ 	.short	(.L_5 - .L_4)
	.align		4
.L_4:
        /*001c*/ 	.word	index@(_Z5mmultPfS_S_i)
        /*0020*/ 	.word	0x00000000
.L_5:


//--------------------- .nv.compat                --------------------------
	.section	.nv.compat,"",@"SHT_CUDA_COMPAT_INFO"
	.align	4
        /*0000*/ 	.byte	0x02, 0x09, 0x00, 0x00, 0x02, 0x02, 0x01, 0x00, 0x02, 0x05, 0x05, 0x00, 0x03, 0x07, 0x01, 0x01
        /*0010*/ 	.byte	0x02, 0x03, 0x00, 0x00, 0x02, 0x06, 0x01, 0x00, 0x04, 0x0b, 0x08, 0x00, 0x09, 0x00, 0x00, 0x00
        /*0020*/ 	.byte	0x00, 0x00, 0x00, 0x00


//--------------------- .nv.info._Z5mmultPfS_S_i  --------------------------
	.section	.nv.info._Z5mmultPfS_S_i,"",@"SHT_CUDA_INFO"
	.sectionflags	@""
	.align	4


	//----- nvinfo : EIATTR_CUDA_API_VERSION
	.align		4
        /*0000*/ 	.byte	0x04, 0x37
        /*0002*/ 	.short	(.L_7 - .L_6)
.L_6:
        /*0004*/ 	.word	0x00000082


	//----- nvinfo : EIATTR_KPARAM_INFO
	.align		4
.L_7:
        /*0008*/ 	.byte	0x04, 0x17
        /*000a*/ 	.short	(.L_9 - .L_8)
.L_8:
        /*000c*/ 	.word	0x00000000
        /*0010*/ 	.short	0x0003
        /*0012*/ 	.short	0x0018
        /*0014*/ 	.byte	0x00, 0xf0, 0x11, 0x00


	//----- nvinfo : EIATTR_KPARAM_INFO
	.align		4
.L_9:
        /*0018*/ 	.byte	0x04, 0x17
        /*001a*/ 	.short	(.L_11 - .L_10)
.L_10:
        /*001c*/ 	.word	0x00000000
        /*0020*/ 	.short	0x0002
        /*0022*/ 	.short	0x0010
        /*0024*/ 	.byte	0x00, 0xf5, 0x21, 0x00


	//----- nvinfo : EIATTR_KPARAM_INFO
	.align		4
.L_11:
        /*0028*/ 	.byte	0x04, 0x17
        /*002a*/ 	.short	(.L_13 - .L_12)
.L_12:
        /*002c*/ 	.word	0x00000000
        /*0030*/ 	.short	0x0001
        /*0032*/ 	.short	0x0008
        /*0034*/ 	.byte	0x00, 0xf5, 0x21, 0x00


	//----- nvinfo : EIATTR_KPARAM_INFO
	.align		4
.L_13:
        /*0038*/ 	.byte	0x04, 0x17
        /*003a*/ 	.short	(.L_15 - .L_14)
.L_14:
        /*003c*/ 	.word	0x00000000
        /*0040*/ 	.short	0x0000
        /*0042*/ 	.short	0x0000
        /*0044*/ 	.byte	0x00, 0xf5, 0x21, 0x00


	//----- nvinfo : EIATTR_SPARSE_MMA_MASK
	.align		4
.L_15:
        /*0048*/ 	.byte	0x03, 0x50
        /*004a*/ 	.short	0x0000


	//----- nvinfo : EIATTR_MAXREG_COUNT
	.align		4
        /*004c*/ 	.byte	0x03, 0x1b
        /*004e*/ 	.short	0x00ff


	//----- nvinfo : EIATTR_MERCURY_ISA_VERSION
	.align		4
        /*0050*/ 	.byte	0x03, 0x5f
        /*0052*/ 	.short	0x0101


	//----- nvinfo : EIATTR_VRC_CTA_INIT_COUNT
	.align		4
        /*0054*/ 	.byte	0x02, 0x4a
	.zero		1
	.zero		1


	//----- nvinfo : EIATTR_EXIT_INSTR_OFFSETS
	.align		4
        /*0058*/ 	.byte	0x04, 0x1c
        /*005a*/ 	.short	(.L_17 - .L_16)


	//   ....[0]....
.L_16:
        /*005c*/ 	.word	0x00000b10


	//----- nvinfo : EIATTR_CBANK_PARAM_SIZE
	.align		4
.L_17:
        /*0060*/ 	.byte	0x03, 0x19
        /*0062*/ 	.short	0x001c


	//----- nvinfo : EIATTR_PARAM_CBANK
	.align		4
        /*0064*/ 	.byte	0x04, 0x0a
        /*0066*/ 	.short	(.L_19 - .L_18)
	.align		4
.L_18:
        /*0068*/ 	.word	index@(.nv.constant0._Z5mmultPfS_S_i)
        /*006c*/ 	.short	0x0380
        /*006e*/ 	.short	0x001c


	//----- nvinfo : EIATTR_SW_WAR
	.align		4
.L_19:
        /*0070*/ 	.byte	0x04, 0x36
        /*0072*/ 	.short	(.L_21 - .L_20)
.L_20:
        /*0074*/ 	.word	0x00000008
.L_21:


//--------------------- .nv.callgraph             --------------------------
	.section	.nv.callgraph,"",@"SHT_CUDA_CALLGRAPH"
	.align	4
	.sectionentsize	8
	.align		4
        /*0000*/ 	.word	0x00000000
	.align		4
        /*0004*/ 	.word	0xffffffff
	.align		4
        /*0008*/ 	.word	0x00000000
	.align		4
        /*000c*/ 	.word	0xfffffffe
	.align		4
        /*0010*/ 	.word	0x00000000
	.align		4
        /*0014*/ 	.word	0xfffffffd
	.align		4
        /*0018*/ 	.word	0x00000000
	.align		4
        /*001c*/ 	.word	0xfffffffc


//--------------------- .text._Z5mmultPfS_S_i     --------------------------
	.section	.text._Z5mmultPfS_S_i,"ax",@progbits
	.align	128
        .global         _Z5mmultPfS_S_i
        .type           _Z5mmultPfS_S_i,@function
        .size           _Z5mmultPfS_S_i,(.L_x_5 - _Z5mmultPfS_S_i)
        .other          _Z5mmultPfS_S_i,@"STO_CUDA_ENTRY STV_DEFAULT"
_Z5mmultPfS_S_i:
.text._Z5mmultPfS_S_i:
[----:B------:R-:W-:Y:S01]  /*0000*/  LDC R1, c[0x0][0x37c] ;  /* 0x0000df00ff017b82 */ /* 0x000fe20000000800 */
[----:B------:R-:W0:Y:S01]  /*0010*/  S2R R0, SR_CTAID.X ;  /* 0x0000000000007919 */ /* 0x000e220000002500 */
[----:B------:R-:W1:Y:S06]  /*0020*/  LDCU UR23, c[0x0][0x398] ;  /* 0x00007300ff1777ac */ /* 0x000e6c0008000800 */
[----:B------:R-:W2:Y:S01]  /*0030*/  S2UR UR5, SR_CTAID.Y ;  /* 0x00000000000579c3 */ /* 0x000ea20000002600 */
[----:B------:R-:W-:Y:S01]  /*0040*/  HFMA2 R10, -RZ, RZ, 0, 0 ;  /* 0x00000000ff0a7431 */ /* 0x000fe200000001ff */
[----:B------:R-:W0:Y:S01]  /*0050*/  S2R R3, SR_TID.X ;  /* 0x0000000000037919 */ /* 0x000e220000002100 */
[----:B------:R-:W3:Y:S01]  /*0060*/  LDCU.64 UR18, c[0x0][0x358] ;  /* 0x00006b00ff1277ac */ /* 0x000ee20008000a00 */
[----:B-1----:R-:W-:Y:S01]  /*0070*/  UISETP.GE.AND UP0, UPT, UR23, 0x1, UPT ;  /* 0x000000011700788c */ /* 0x002fe2000bf06270 */
[----:B0-----:R-:W-:-:S08]  /*0080*/  LEA R0, R0, R3, 0x5 ;  /* 0x0000000300007211 */ /* 0x001fd000078e28ff */
[----:B--23--:R-:W-:Y:S05]  /*0090*/  BRA.U !UP0, `(.L_x_0) ;  /* 0x0000000908887547 */ /* 0x00cfea000b800000 */
[----:B------:R-:W-:Y:S01]  /*00a0*/  UISETP.GE.U32.AND UP1, UPT, UR23, 0x8, UPT ;  /* 0x000000081700788c */ /* 0x000fe2000bf26070 */
[----:B------:R-:W-:Y:S01]  /*00b0*/  MOV R10, RZ ;  /* 0x000000ff000a7202 */ /* 0x000fe20000000f00 */
[----:B------:R-:W-:Y:S02]  /*00c0*/  ULOP3.LUT UR28, UR23, 0x7, URZ, 0xc0, !UPT ;  /* 0x00000007171c7892 */ /* 0x000fe4000f8ec0ff */
[----:B------:R-:W-:Y:S02]  /*00d0*/  UIMAD UR6, UR5, UR23, URZ ;  /* 0x00000017050672a4 */ /* 0x000fe4000f8e02ff */
[----:B------:R-:W-:Y:S01]  /*00e0*/  UISETP.NE.AND UP0, UPT, UR28, URZ, UPT ;  /* 0x000000ff1c00728c */ /* 0x000fe2000bf05270 */
[----:B------:R-:W-:Y:S02]  /*00f0*/  UMOV UR4, URZ ;  /* 0x000000ff00047c82 */ /* 0x000fe40008000000 */
[----:B------:R-:W-:Y:S08]  /*0100*/  BRA.U !UP1, `(.L_x_1) ;  /* 0x0000000509107547 */ /* 0x000ff0000b800000 */
[----:B------:R-:W0:Y:S01]  /*0110*/  LDCU.128 UR8, c[0x0][0x380] ;  /* 0x00007000ff0877ac */ /* 0x000e220008000c00 */
[----:B------:R-:W-:Y:S02]  /*0120*/  MOV R10, RZ ;  /* 0x000000ff000a7202 */ /* 0x000fe40000000f00 */
[----:B------:R-:W-:Y:S01]  /*0130*/  MOV R11, R0 ;  /* 0x00000000000b7202 */ /* 0x000fe20000000f00 */
[----:B------:R-:W-:Y:S02]  /*0140*/  ULOP3.LUT UR4, UR23, 0x7ffffff8, URZ, 0xc0, !UPT ;  /* 0x7ffffff817047892 */ /* 0x000fe4000f8ec0ff */
[----:B0-----:R-:W-:Y:S02]  /*0150*/  UIMAD.WIDE.U32 UR6, UR6, 0x4, UR8 ;  /* 0x00000004060678a5 */ /* 0x001fe4000f8e0008 */
[----:B------:R-:W-:Y:S02]  /*0160*/  UIMAD.WIDE.U32 UR12, UR23, 0xc, UR10 ;  /* 0x0000000c170c78a5 */ /* 0x000fe4000f8e000a */
[----:B------:R-:W-:-:S02]  /*0170*/  UIADD3 UR22, UP1, UPT, UR6, 0x10, URZ ;  /* 0x0000001006167890 */ /* 0x000fc4000ff3e0ff */
[----:B------:R-:W-:Y:S02]  /*0180*/  UIMAD.WIDE.U32 UR8, UR23, 0x10, UR10 ;  /* 0x00000010170878a5 */ /* 0x000fe4000f8e000a */
[----:B------:R-:W-:Y:S02]  /*0190*/  UIADD3.X UR6, UPT, UPT, URZ, UR7, URZ, UP1, !UPT ;  /* 0x00000007ff067290 */ /* 0x000fe40008ffe4ff */
[----:B------:R-:W-:Y:S01]  /*01a0*/  MOV R4, UR22 ;  /* 0x0000001600047c02 */ /* 0x000fe20008000f00 */
[----:B------:R-:W-:Y:S02]  /*01b0*/  UIMAD.WIDE.U32 UR14, UR23, 0x14, UR10 ;  /* 0x00000014170e78a5 */ /* 0x000fe4000f8e000a */
[----:B------:R-:W-:Y:S01]  /*01c0*/  UIMAD.WIDE.U32 UR16, UR23, 0x18, UR10 ;  /* 0x00000018171078a5 */ /* 0x000fe2000f8e000a */
[----:B------:R-:W-:Y:S01]  /*01d0*/  IMAD.U32 R5, RZ, RZ, UR6 ;  /* 0x00000006ff057e24 */ /* 0x000fe2000f8e00ff */
[----:B------:R-:W-:Y:S02]  /*01e0*/  UIMAD.WIDE.U32 UR20, UR23, 0x1c, UR10 ;  /* 0x0000001c171478a5 */ /* 0x000fe4000f8e000a */
[----:B------:R-:W-:-:S12]  /*01f0*/  UIADD3 UR7, UPT, UPT, -UR4, URZ, URZ ;  /* 0x000000ff04077290 */ /* 0x000fd8000fffe1ff */
.L_x_2:
[----:B------:R-:W-:Y:S01]  /*0200*/  HFMA2 R2, -RZ, RZ, 0, 2.384185791015625e-07 ;  /* 0x00000004ff027431 */ /* 0x000fe200000001ff */
[----:B------:R-:W-:Y:S02]  /*0210*/  UIMAD.WIDE.U32 UR26, UR23, 0x4, UR10 ;  /* 0x00000004171a78a5 */ /* 0x000fe4000f8e000a */
[----:B------:R-:W-:Y:S01]  /*0220*/  UIMAD.WIDE.U32 UR24, UR23, 0x8, UR10 ;  /* 0x00000008171878a5 */ /* 0x000fe2000f8e000a */
[----:B------:R-:W-:-:S03]  /*0230*/  HFMA2 R24, -RZ, RZ, 0, 2.384185791015625e-07 ;  /* 0x00000004ff187431 */ /* 0x000fc600000001ff */
[----:B------:R-:W-:Y:S02]  /*0240*/  MOV R6, UR26 ;  /* 0x0000001a00067c02 */ /* 0x000fe40008000f00 */
[----:B------:R-:W-:Y:S01]  /*0250*/  MOV R7, UR27 ;  /* 0x0000001b00077c02 */ /* 0x000fe20008000f00 */
[C---:B------:R-:W-:Y:S01]  /*0260*/  IMAD.WIDE R2, R11.reuse, R2, UR10 ;  /* 0x0000000a0b027e25 */ /* 0x040fe2000f8e0202 */
[----:B------:R-:W-:Y:S02]  /*0270*/  MOV R8, UR24 ;  /* 0x0000001800087c02 */ /* 0x000fe40008000f00 */
[----:B------:R-:W-:Y:S02]  /*0280*/  MOV R9, UR25 ;  /* 0x0000001900097c02 */ /* 0x000fe40008000f00 */
[----:B------:R0:W2:Y:S01]  /*0290*/  LDG.E R13, desc[UR18][R2.64] ;  /* 0x00000012020d7981 */ /* 0x0000a2000c1e1900 */
[----:B------:R-:W-:Y:S01]  /*02a0*/  IMAD.WIDE R6, R11, 0x4, R6 ;  /* 0x000000040b067825 */ /* 0x000fe200078e0206 */
[----:B------:R-:W-:-:S03]  /*02b0*/  MOV R22, 0x4 ;  /* 0x0000000400167802 */ /* 0x000fc60000000f00 */
[C---:B------:R-:W-:Y:S01]  /*02c0*/  IMAD.WIDE R8, R11.reuse, 0x4, R8 ;  /* 0x000000040b087825 */ /* 0x040fe200078e0208 */
[----:B------:R1:W3:Y:S03]  /*02d0*/  LDG.E R12, desc[UR18][R6.64] ;  /* 0x00000012060c7981 */ /* 0x0002e6000c1e1900 */
[----:B0-----:R-:W-:Y:S01]  /*02e0*/  IMAD.MOV.U32 R2, RZ, RZ, R4 ;  /* 0x000000ffff027224 */ /* 0x001fe200078e0004 */
[----:B------:R-:W-:Y:S01]  /*02f0*/  MOV R3, R5 ;  /* 0x0000000500037202 */ /* 0x000fe20000000f00 */
[----:B------:R-:W-:Y:S02]  /*0300*/  HFMA2 R4, -RZ, RZ, 0, 2.384185791015625e-07 ;  /* 0x00000004ff047431 */ /* 0x000fe400000001ff */
[C---:B------:R-:W-:Y:S01]  /*0310*/  IMAD.WIDE R24, R11.reuse, R24, UR12 ;  /* 0x0000000c0b187e25 */ /* 0x040fe2000f8e0218 */
[----:B------:R0:W4:Y:S04]  /*0320*/  LDG.E R14, desc[UR18][R8.64] ;  /* 0x00000012080e7981 */ /* 0x000128000c1e1900 */
[----:B------:R-:W2:Y:S04]  /*0330*/  LDG.E R15, desc[UR18][R2.64+-0x10] ;  /* 0xfffff012020f7981 */ /* 0x000ea8000c1e1900 */
[----:B------:R-:W3:Y:S01]  /*0340*/  LDG.E R17, desc[UR18][R2.64+-0xc] ;  /* 0xfffff41202117981 */ /* 0x000ee2000c1e1900 */
[----:B------:R-:W-:-:S03]  /*0350*/  IMAD.WIDE R22, R11, R22, UR8 ;  /* 0x000000080b167e25 */ /* 0x000fc6000f8e0216 */
[----:B------:R-:W4:Y:S01]  /*0360*/  LDG.E R19, desc[UR18][R2.64+-0x8] ;  /* 0xfffff81202137981 */ /* 0x000f22000c1e1900 */
[----:B-1----:R-:W-:Y:S01]  /*0370*/  MOV R6, 0x4 ;  /* 0x0000000400067802 */ /* 0x002fe20000000f00 */
[C---:B------:R-:W-:Y:S02]  /*0380*/  IMAD.WIDE R4, R11.reuse, R4, UR14 ;  /* 0x0000000e0b047e25 */ /* 0x040fe4000f8e0204 */
[----:B------:R-:W5:Y:S04]  /*0390*/  LDG.E R21, desc[UR18][R24.64] ;  /* 0x0000001218157981 */ /* 0x000f68000c1e1900 */
[----:B------:R-:W5:Y:S01]  /*03a0*/  LDG.E R16, desc[UR18][R2.64+-0x4] ;  /* 0xfffffc1202107981 */ /* 0x000f62000c1e1900 */
[----:B------:R-:W-:-:S03]  /*03b0*/  IMAD.WIDE R6, R11, R6, UR16 ;  /* 0x000000100b067e25 */ /* 0x000fc6000f8e0206 */
[----:B------:R-:W5:Y:S01]  /*03c0*/  LDG.E R23, desc[UR18][R22.64] ;  /* 0x0000001216177981 */ /* 0x000f62000c1e1900 */
[----:B0-----:R-:W-:-:S03]  /*03d0*/  IMAD.MOV.U32 R8, RZ, RZ, 0x4 ;  /* 0x00000004ff087424 */ /* 0x001fc600078e00ff */
[----:B------:R-:W5:Y:S01]  /*03e0*/  LDG.E R18, desc[UR18][R2.64] ;  /* 0x0000001202127981 */ /* 0x000f62000c1e1900 */
[----:B------:R-:W-:-:S03]  /*03f0*/  IMAD.WIDE R8, R11, R8, UR20 ;  /* 0x000000140b087e25 */ /* 0x000fc6000f8e0208 */
[----:B------:R0:W5:Y:S04]  /*0400*/  LDG.E R5, desc[UR18][R4.64] ;  /* 0x0000001204057981 */ /* 0x000168000c1e1900 */
[----:B------:R-:W5:Y:S04]  /*0410*/  LDG.E R20, desc[UR18][R2.64+0x4] ;  /* 0x0000041202147981 */ /* 0x000f68000c1e1900 */
[----:B------:R-:W5:Y:S04]  /*0420*/  LDG.E R6, desc[UR18][R6.64] ;  /* 0x0000001206067981 */ /* 0x000f68000c1e1900 */
[----:B------:R-:W5:Y:S04]  /*0430*/  LDG.E R27, desc[UR18][R2.64+0x8] ;  /* 0x00000812021b7981 */ /* 0x000f68000c1e1900 */
[----:B------:R-:W5:Y:S04]  /*0440*/  LDG.E R8, desc[UR18][R8.64] ;  /* 0x0000001208087981 */ /* 0x000f68000c1e1900 */
[----:B------:R-:W5:Y:S01]  /*0450*/  LDG.E R25, desc[UR18][R2.64+0xc] ;  /* 0x00000c1202197981 */ /* 0x000f62000c1e1900 */
[----:B------:R-:W-:-:S04]  /*0460*/  UIADD3 UR7, UPT, UPT, UR7, 0x8, URZ ;  /* 0x0000000807077890 */ /* 0x000fc8000fffe0ff */
[----:B------:R-:W-:Y:S01]  /*0470*/  UISETP.NE.AND UP1, UPT, UR7, URZ, UPT ;  /* 0x000000ff0700728c */ /* 0x000fe2000bf25270 */
[----:B0-----:R-:W-:Y:S01]  /*0480*/  IADD3 R4, P0, PT, R2, 0x20, RZ ;  /* 0x0000002002047810 */ /* 0x001fe20007f1e0ff */
[----:B--2---:R-:W-:-:S04]  /*0490*/  FFMA R10, R15, R13, R10 ;  /* 0x0000000d0f0a7223 */ /* 0x004fc8000000000a */
[----:B---3--:R-:W-:-:S04]  /*04a0*/  FFMA R10, R17, R12, R10 ;  /* 0x0000000c110a7223 */ /* 0x008fc8000000000a */
[----:B----4-:R-:W-:-:S04]  /*04b0*/  FFMA R19, R19, R14, R10 ;  /* 0x0000000e13137223 */ /* 0x010fc8000000000a */
[----:B-----5:R-:W-:Y:S01]  /*04c0*/  FFMA R19, R16, R21, R19 ;  /* 0x0000001510137223 */ /* 0x020fe20000000013 */
[----:B------:R-:W-:-:S03]  /*04d0*/  MOV R10, UR23 ;  /* 0x00000017000a7c02 */ /* 0x000fc60008000f00 */
[----:B------:R-:W-:Y:S01]  /*04e0*/  FFMA R19, R18, R23, R19 ;  /* 0x0000001712137223 */ /* 0x000fe20000000013 */
[----:B------:R-:W-:-:S03]  /*04f0*/  LEA R11, R10, R11, 0x3 ;  /* 0x0000000b0a0b7211 */ /* 0x000fc600078e18ff */
[----:B------:R-:W-:Y:S01]  /*0500*/  FFMA R20, R20, R5, R19 ;  /* 0x0000000514147223 */ /* 0x000fe20000000013 */
[----:B------:R-:W-:-:S03]  /*0510*/  IADD3.X R5, PT, PT, RZ, R3, RZ, P0, !PT ;  /* 0x00000003ff057210 */ /* 0x000fc600007fe4ff */
[----:B------:R-:W-:-:S04]  /*0520*/  FFMA R6, R27, R6, R20 ;  /* 0x000000061b067223 */ /* 0x000fc80000000014 */
[----:B------:R-:W-:Y:S01]  /*0530*/  FFMA R10, R25, R8, R6 ;  /* 0x00000008190a7223 */ /* 0x000fe20000000006 */
[----:B------:R-:W-:Y:S06]  /*0540*/  BRA.U UP1, `(.L_x_2) ;  /* 0xfffffffd012c7547 */ /* 0x000fec000b83ffff */
.L_x_1:
[----:B------:R-:W-:Y:S05]  /*0550*/  BRA.U !UP0, `(.L_x_0) ;  /* 0x0000000508587547 */ /* 0x000fea000b800000 */
[----:B------:R-:W-:Y:S02]  /*0560*/  UISETP.GE.U32.AND UP1, UPT, UR28, 0x4, UPT ;  /* 0x000000041c00788c */ /* 0x000fe4000bf26070 */
[----:B------:R-:W-:Y:S02]  /*0570*/  ULOP3.LUT UR14, UR23, 0x3, URZ, 0xc0, !UPT ;  /* 0x00000003170e7892 */ /* 0x000fe4000f8ec0ff */
[----:B------:R-:W-:Y:S02]  /*0580*/  UIMAD UR16, UR5, UR23, URZ ;  /* 0x00000017051072a4 */ /* 0x000fe4000f8e02ff */
[----:B------:R-:W-:-:S03]  /*0590*/  UISETP.NE.AND UP0, UPT, UR14, URZ, UPT ;  /* 0x000000ff0e00728c */ /* 0x000fc6000bf05270 */
[----:B------:R-:W-:Y:S08]  /*05a0*/  BRA.U !UP1, `(.L_x_3) ;  /* 0x0000000109907547 */ /* 0x000ff0000b800000 */
[----:B------:R-:W0:Y:S01]  /*05b0*/  LDCU.128 UR8, c[0x0][0x380] ;  /* 0x00007000ff0877ac */ /* 0x000e220008000c00 */
[----:B------:R-:W-:Y:S02]  /*05c0*/  MOV R3, UR4 ;  /* 0x0000000400037c02 */ /* 0x000fe40008000f00 */
[----:B------:R-:W-:Y:S01]  /*05d0*/  MOV R7, UR23 ;  /* 0x0000001700077c02 */ /* 0x000fe20008000f00 */
[----:B------:R-:W1:Y:S02]  /*05e0*/  LDCU.64 UR12, c[0x0][0x380] ;  /* 0x00007000ff0c77ac */ /* 0x000e640008000a00 */
[----:B------:R-:W-:Y:S01]  /*05f0*/  IMAD R3, R3, UR23, R0 ;  /* 0x0000001703037c24 */ /* 0x000fe2000f8e0200 */
[----:B------:R-:W-:Y:S02]  /*0600*/  UIADD3 UR6, UPT, UPT, UR16, UR4, URZ ;  /* 0x0000000410067290 */ /* 0x000fe4000fffe0ff */
[----:B------:R-:W-:Y:S01]  /*0610*/  UIADD3 UR5, UP1, UPT, UR16, UR4, URZ ;  /* 0x0000000410057290 */ /* 0x000fe2000ff3e0ff */
[----:B0-----:R-:W-:Y:S01]  /*0620*/  MOV R4, UR10 ;  /* 0x0000000a00047c02 */ /* 0x001fe20008000f00 */
[----:B------:R-:W-:Y:S01]  /*0630*/  IMAD.U32 R5, RZ, RZ, UR11 ;  /* 0x0000000bff057e24 */ /* 0x000fe2000f8e00ff */
[----:B------:R-:W-:-:S02]  /*0640*/  UIMAD.WIDE.U32 UR6, UR6, 0x4, UR8 ;  /* 0x00000004060678a5 */ /* 0x000fc4000f8e0008 */
[----:B------:R-:W-:Y:S01]  /*0650*/  UIADD3.X UR8, UPT, UPT, URZ, URZ, URZ, UP1, !UPT ;  /* 0x000000ffff087290 */ /* 0x000fe20008ffe4ff */
[----:B------:R-:W-:Y:S01]  /*0660*/  IMAD.WIDE R4, R3, 0x4, R4 ;  /* 0x0000000403047825 */ /* 0x000fe200078e0204 */
[----:B-1----:R-:W-:Y:S01]  /*0670*/  ULEA UR9, UP1, UR5, UR12, 0x2 ;  /* 0x0000000c05097291 */ /* 0x002fe2000f8210ff */
[----:B------:R-:W-:Y:S02]  /*0680*/  MOV R9, UR23 ;  /* 0x0000001700097c02 */ /* 0x000fe40008000f00 */
[----:B------:R-:W-:Y:S01]  /*0690*/  MOV R12, UR6 ;  /* 0x00000006000c7c02 */ /* 0x000fe20008000f00 */
[----:B------:R-:W-:Y:S01]  /*06a0*/  ULEA.HI.X UR8, UR5, UR13, UR8, 0x2, UP1 ;  /* 0x0000000d05087291 */ /* 0x000fe200088f1408 */
[----:B------:R-:W-:Y:S01]  /*06b0*/  IMAD.WIDE.U32 R6, R7, 0x4, R4 ;  /* 0x0000000407067825 */ /* 0x000fe200078e0004 */
[----:B------:R-:W-:Y:S01]  /*06c0*/  MOV R13, UR7 ;  /* 0x00000007000d7c02 */ /* 0x000fe20008000f00 */
[----:B------:R-:W2:Y:S01]  /*06d0*/  LDG.E R4, desc[UR18][R4.64] ;  /* 0x0000001204047981 */ /* 0x000ea2000c1e1900 */
[----:B------:R-:W-:-:S02]  /*06e0*/  MOV R2, UR9 ;  /* 0x0000000900027c02 */ /* 0x000fc40008000f00 */
[----:B------:R-:W-:Y:S01]  /*06f0*/  MOV R3, UR8 ;  /* 0x0000000800037c02 */ /* 0x000fe20008000f00 */
[----:B------:R0:W2:Y:S01]  /*0700*/  LDG.E R11, desc[UR18][R12.64] ;  /* 0x000000120c0b7981 */ /* 0x0000a2000c1e1900 */
[----:B------:R-:W-:-:S03]  /*0710*/  IMAD.WIDE.U32 R8, R9, 0x4, R6 ;  /* 0x0000000409087825 */ /* 0x000fc600078e0006 */
[----:B------:R-:W3:Y:S01]  /*0720*/  LDG.E R15, desc[UR18][R6.64] ;  /* 0x00000012060f7981 */ /* 0x000ee2000c1e1900 */
[----:B------:R-:W-:-:S03]  /*0730*/  IMAD.U32 R19, RZ, RZ, UR23 ;  /* 0x00000017ff137e24 */ /* 0x000fc6000f8e00ff */
[----:B------:R-:W3:Y:S01]  /*0740*/  LDG.E R14, desc[UR18][R2.64+0x4] ;  /* 0x00000412020e7981 */ /* 0x000ee2000c1e1900 */
[----:B0-----:R-:W-:-:S03]  /*0750*/  IMAD.WIDE.U32 R12, R19, 0x4, R8 ;  /* 0x00000004130c7825 */ /* 0x001fc600078e0008 */
[----:B------:R-:W4:Y:S04]  /*0760*/  LDG.E R17, desc[UR18][R8.64] ;  /* 0x0000001208117981 */ /* 0x000f28000c1e1900 */
[----:B------:R-:W4:Y:S04]  /*0770*/  LDG.E R16, desc[UR18][R2.64+0x8] ;  /* 0x0000081202107981 */ /* 0x000f28000c1e1900 */
[----:B------:R-:W5:Y:S04]  /*0780*/  LDG.E R18, desc[UR18][R2.64+0xc] ;  /* 0x00000c1202127981 */ /* 0x000f68000c1e1900 */
[----:B------:R-:W5:Y:S01]  /*0790*/  LDG.E R12, desc[UR18][R12.64] ;  /* 0x000000120c0c7981 */ /* 0x000f62000c1e1900 */
[----:B------:R-:W-:Y:S01]  /*07a0*/  UIADD3 UR4, UPT, UPT, UR4, 0x4, URZ ;  /* 0x0000000404047890 */ /* 0x000fe2000fffe0ff */
[----:B--2---:R-:W-:-:S04]  /*07b0*/  FFMA R11, R11, R4, R10 ;  /* 0x000000040b0b7223 */ /* 0x004fc8000000000a */
[----:B---3--:R-:W-:-:S04]  /*07c0*/  FFMA R11, R14, R15, R11 ;  /* 0x0000000f0e0b7223 */ /* 0x008fc8000000000b */
[----:B----4-:R-:W-:-:S04]  /*07d0*/  FFMA R11, R16, R17, R11 ;  /* 0x00000011100b7223 */ /* 0x010fc8000000000b */
[----:B-----5:R-:W-:-:S07]  /*07e0*/  FFMA R10, R18, R12, R11 ;  /* 0x0000000c120a7223 */ /* 0x020fce000000000b */
.L_x_3:
[----:B------:R-:W-:Y:S05]  /*07f0*/  BRA.U !UP0, `(.L_x_0) ;  /* 0x0000000108b07547 */ /* 0x000fea000b800000 */
[----:B------:R-:W-:Y:S01]  /*0800*/  UISETP.NE.AND UP1, UPT, UR14, 0x1, UPT ;  /* 0x000000010e00788c */ /* 0x000fe2000bf25270 */
[----:B------:R-:W-:Y:S01]  /*0810*/  MOV R5, UR4 ;  /* 0x0000000400057c02 */ /* 0x000fe20008000f00 */
[----:B------:R-:W-:-:S04]  /*0820*/  ULOP3.LUT UR5, UR23, 0x1, URZ, 0xc0, !UPT ;  /* 0x0000000117057892 */ /* 0x000fc8000f8ec0ff */
[----:B------:R-:W-:Y:S01]  /*0830*/  UISETP.NE.U32.AND UP0, UPT, UR5, 0x1, UPT ;  /* 0x000000010500788c */ /* 0x000fe2000bf05070 */
[----:B------:R-:W-:-:S04]  /*0840*/  PLOP3.LUT P0, PT, PT, PT, UP1, 0x80, 0x8 ;  /* 0x000000000008781c */ /* 0x000fc80003f0f018 */
[----:B------:R-:W0:Y:S01]  /*0850*/  @UP1 LDCU.128 UR8, c[0x0][0x380] ;  /* 0x00007000ff0817ac */ /* 0x000e220008000c00 */
[----:B------:R-:W-:Y:S01]  /*0860*/  PLOP3.LUT P1, PT, PT, PT, UP0, 0x80, 0x8 ;  /* 0x000000000008781c */ /* 0x000fe20003f2f008 */
[----:B------:R-:W1:Y:S04]  /*0870*/  @UP1 LDCU.64 UR6, c[0x0][0x380] ;  /* 0x00007000ff0617ac */ /* 0x000e680008000a00 */
[----:B------:R-:W2:Y:S03]  /*0880*/  @!UP0 LDCU.128 UR12, c[0x0][0x380] ;  /* 0x00007000ff0c87ac */ /* 0x000ea60008000c00 */
[----:B------:R-:W-:Y:S01]  /*0890*/  @P0 IMAD R5, R5, UR23, R0 ;  /* 0x0000001705050c24 */ /* 0x000fe2000f8e0200 */
[----:B------:R-:W-:-:S02]  /*08a0*/  @UP1 UIADD3 UR5, UPT, UPT, UR16, UR4, URZ ;  /* 0x0000000410051290 */ /* 0x000fc4000fffe0ff */
[----:B------:R-:W-:Y:S02]  /*08b0*/  @UP1 UIADD3 UR17, UP2, UPT, UR16, UR4, URZ ;  /* 0x0000000410111290 */ /* 0x000fe4000ff5e0ff */
[----:B------:R-:W-:Y:S02]  /*08c0*/  @UP1 UIADD3 UR4, UPT, UPT, UR4, 0x2, URZ ;  /* 0x0000000204041890 */ /* 0x000fe4000fffe0ff */
[----:B0-----:R-:W-:Y:S01]  /*08d0*/  @UP1 UIMAD.WIDE.U32 UR8, UR5, 0x4, UR8 ;  /* 0x00000004050818a5 */ /* 0x001fe2000f8e0008 */
[----:B------:R-:W-:Y:S01]  /*08e0*/  MOV R2, UR10 ;  /* 0x0000000a00027c02 */ /* 0x000fe20008000f00 */
[----:B------:R-:W-:Y:S01]  /*08f0*/  @UP1 UIADD3.X UR5, UPT, UPT, URZ, URZ, URZ, UP2, !UPT ;  /* 0x000000ffff051290 */ /* 0x000fe200097fe4ff */
[----:B------:R-:W-:Y:S01]  /*0900*/  MOV R3, UR11 ;  /* 0x0000000b00037c02 */ /* 0x000fe20008000f00 */
[----:B-1----:R-:W-:Y:S01]  /*0910*/  @UP1 ULEA UR6, UP2, UR17, UR6, 0x2 ;  /* 0x0000000611061291 */ /* 0x002fe2000f8410ff */
[----:B------:R-:W-:-:S03]  /*0920*/  MOV R11, UR4 ;  /* 0x00000004000b7c02 */ /* 0x000fc60008000f00 */
[----:B------:R-:W-:Y:S01]  /*0930*/  @UP1 ULEA.HI.X UR7, UR17, UR7, UR5, 0x2, UP2 ;  /* 0x0000000711071291 */ /* 0x000fe200090f1405 */
[----:B------:R-:W-:Y:S01]  /*0940*/  @P0 IMAD.WIDE R2, R5, 0x4, R2 ;  /* 0x0000000405020825 */ /* 0x000fe200078e0202 */
[----:B------:R-:W-:Y:S01]  /*0950*/  @!UP0 UIADD3 UR5, UPT, UPT, UR16, UR4, URZ ;  /* 0x0000000410058290 */ /* 0x000fe2000fffe0ff */
[----:B------:R-:W-:Y:S02]  /*0960*/  MOV R5, UR23 ;  /* 0x0000001700057c02 */ /* 0x000fe40008000f00 */
[----:B------:R-:W-:Y:S01]  /*0970*/  IMAD.U32 R7, RZ, RZ, UR9 ;  /* 0x00000009ff077e24 */ /* 0x000fe2000f8e00ff */
[----:B------:R-:W-:Y:S01]  /*0980*/  MOV R6, UR8 ;  /* 0x0000000800067c02 */ /* 0x000fe20008000f00 */
[----:B--2---:R-:W-:Y:S01]  /*0990*/  @!UP0 UIMAD.WIDE.U32 UR4, UR5, 0x4, UR12 ;  /* 0x00000004050488a5 */ /* 0x004fe2000f8e000c */
[----:B------:R-:W-:Y:S01]  /*09a0*/  MOV R12, UR14 ;  /* 0x0000000e000c7c02 */ /* 0x000fe20008000f00 */
[----:B------:R-:W-:Y:S01]  /*09b0*/  @!P1 IMAD R11, R11, UR23, R0 ;  /* 0x000000170b0b9c24 */ /* 0x000fe2000f8e0200 */
[----:B------:R-:W-:Y:S01]  /*09c0*/  MOV R13, UR15 ;  /* 0x0000000f000d7c02 */ /* 0x000fe20008000f00 */
[----:B------:R-:W-:Y:S01]  /*09d0*/  @P0 IMAD.WIDE.U32 R4, R5, 0x4, R2 ;  /* 0x0000000405040825 */ /* 0x000fe200078e0002 */
[----:B------:R-:W-:Y:S01]  /*09e0*/  MOV R9, UR7 ;  /* 0x0000000700097c02 */ /* 0x000fe20008000f00 */
[----:B------:R0:W2:Y:S01]  /*09f0*/  @P0 LDG.E R14, desc[UR18][R2.64] ;  /* 0x00000012020e0981 */ /* 0x0000a2000c1e1900 */
[----:B------:R-:W-:-:S03]  /*0a00*/  MOV R8, UR6 ;  /* 0x0000000600087c02 */ /* 0x000fc60008000f00 */
[----:B------:R-:W2:Y:S04]  /*0a10*/  @P0 LDG.E R7, desc[UR18][R6.64] ;  /* 0x0000001206070981 */ /* 0x000ea8000c1e1900 */
[----:B------:R-:W3:Y:S01]  /*0a20*/  @P0 LDG.E R4, desc[UR18][R4.64] ;  /* 0x0000001204040981 */ /* 0x000ee2000c1e1900 */
[----:B0-----:R-:W-:Y:S01]  /*0a30*/  @!P1 IMAD.WIDE R2, R11, 0x4, R12 ;  /* 0x000000040b029825 */ /* 0x001fe200078e020c */
[----:B------:R-:W-:Y:S02]  /*0a40*/  MOV R13, UR5 ;  /* 0x00000005000d7c02 */ /* 0x000fe40008000f00 */
[----:B------:R-:W3:Y:S01]  /*0a50*/  @P0 LDG.E R9, desc[UR18][R8.64+0x4] ;  /* 0x0000041208090981 */ /* 0x000ee2000c1e1900 */
[----:B------:R-:W-:-:S03]  /*0a60*/  MOV R12, UR4 ;  /* 0x00000004000c7c02 */ /* 0x000fc60008000f00 */
[----:B------:R-:W4:Y:S04]  /*0a70*/  @!P1 LDG.E R2, desc[UR18][R2.64] ;  /* 0x0000001202029981 */ /* 0x000f28000c1e1900 */
[----:B------:R-:W4:Y:S01]  /*0a80*/  @!P1 LDG.E R13, desc[UR18][R12.64] ;  /* 0x000000120c0d9981 */ /* 0x000f22000c1e1900 */
[----:B--2---:R-:W-:-:S04]  /*0a90*/  @P0 FFMA R14, R7, R14, R10 ;  /* 0x0000000e070e0223 */ /* 0x004fc8000000000a */
[----:B---3--:R-:W-:-:S04]  /*0aa0*/  @P0 FFMA R10, R9, R4, R14 ;  /* 0x00000004090a0223 */ /* 0x008fc8000000000e */
[----:B----4-:R-:W-:-:S07]  /*0ab0*/  @!P1 FFMA R10, R13, R2, R10 ;  /* 0x000000020d0a9223 */ /* 0x010fce000000000a */
.L_x_0:
[----:B------:R-:W0:Y:S01]  /*0ac0*/  S2R R5, SR_CTAID.Y ;  /* 0x0000000000057919 */ /* 0x000e220000002600 */
[----:B------:R-:W1:Y:S01]  /*0ad0*/  LDC.64 R2, c[0x0][0x390] ;  /* 0x0000e400ff027b82 */ /* 0x000e620000000a00 */
[----:B0-----:R-:W-:-:S04]  /*0ae0*/  IMAD R5, R5, UR23, R0 ;  /* 0x0000001705057c24 */ /* 0x001fc8000f8e0200 */
[----:B-1----:R-:W-:-:S05]  /*0af0*/  IMAD.WIDE R2, R5, 0x4, R2 ;  /* 0x0000000405027825 */ /* 0x002fca00078e0202 */
[----:B------:R-:W-:Y:S01]  /*0b00*/  STG.E desc[UR18][R2.64], R10 ;  /* 0x0000000a02007986 */ /* 0x000fe2000c101912 */
[----:B------:R-:W-:Y:S05]  /*0b10*/  EXIT ;  /* 0x000000000000794d */ /* 0x000fea0003800000 */
.L_x_4:
[----:B------:R-:W-:-:S00]  /*0b20*/  BRA `(.L_x_4) ;  /* 0xfffffffc00fc7947 */ /* 0x000fc0000383ffff */
[----:B------:R-:W-:-:S00]  /*0b30*/  NOP ;  /* 0x0000000000007918 */ /* 0x000fc00000000000 */
        /* <DEDUP_REMOVED lines=12> */
.L_x_5:


//--------------------- .nv.shared.reserved.0     --------------------------
	.section	.nv.shared.reserved.0,"aw",@nobits
	.weak		__nv_reservedSMEM_offset_0_alias
	.size		__nv_reservedSMEM_offset_0_alias, 0, 64
	.other		__nv_reservedSMEM_offset_0_alias,@"STO_CUDA_RESERVED_SHARED STV_DEFAULT"
__nv_reservedSMEM_offset_0_alias:
	.zero		0
	.zero		64


//--------------------- .nv.constant0._Z5mmultPfS_S_i --------------------------
	.section	.nv.constant0._Z5mmultPfS_S_i,"a",@progbits
	.sectionflags	@""
	.align	4
.nv.constant0._Z5mmultPfS_S_i:
	.zero		924


//--------------------- SYMBOLS --------------------------

	.type		.nv.reservedSmem.offset0,@object
	.size		.nv.reservedSmem.offset0,0x4
